//
// Generated by NVIDIA NVVM Compiler
//
// Compiler Build ID: CL-36424714
// Cuda compilation tools, release 13.0, V13.0.88
// Based on NVVM 20.0.0
//

.version 9.0
.target sm_100
.address_size 64

	// .globl	ker_batch3ddft4x4_cu_cu0

.visible .entry ker_batch3ddft4x4_cu_cu0(
	.param .u64 .ptr .align 1 ker_batch3ddft4x4_cu_cu0_param_0,
	.param .u64 .ptr .align 1 ker_batch3ddft4x4_cu_cu0_param_1
)
{
	.reg .b32 	%r<9>;
	.reg .b64 	%rd<8>;
	.reg .b64 	%fd<25>;

	ld.param.u64 	%rd1, [ker_batch3ddft4x4_cu_cu0_param_0];
	ld.param.u64 	%rd2, [ker_batch3ddft4x4_cu_cu0_param_1];
	cvta.to.global.u64 	%rd3, %rd2;
	cvta.to.global.u64 	%rd4, %rd1;
	mov.u32 	%r1, %ctaid.y;
	shl.b32 	%r2, %r1, 7;
	mov.u32 	%r3, %ctaid.x;
	shl.b32 	%r4, %r3, 5;
	add.s32 	%r5, %r2, %r4;
	mov.u32 	%r6, %ctaid.z;
	shl.b32 	%r7, %r6, 3;
	add.s32 	%r8, %r5, %r7;
	mul.wide.s32 	%rd5, %r8, 8;
	add.s64 	%rd6, %rd4, %rd5;
	ld.global.f64 	%fd1, [%rd6];
	ld.global.f64 	%fd2, [%rd6+8];
	ld.global.f64 	%fd3, [%rd6+32];
	ld.global.f64 	%fd4, [%rd6+40];
	add.f64 	%fd5, %fd1, %fd3;
	add.f64 	%fd6, %fd2, %fd4;
	sub.f64 	%fd7, %fd1, %fd3;
	sub.f64 	%fd8, %fd2, %fd4;
	ld.global.f64 	%fd9, [%rd6+16];
	ld.global.f64 	%fd10, [%rd6+24];
	ld.global.f64 	%fd11, [%rd6+48];
	ld.global.f64 	%fd12, [%rd6+56];
	add.f64 	%fd13, %fd9, %fd11;
	add.f64 	%fd14, %fd10, %fd12;
	sub.f64 	%fd15, %fd9, %fd11;
	sub.f64 	%fd16, %fd10, %fd12;
	add.f64 	%fd17, %fd5, %fd13;
	add.s64 	%rd7, %rd3, %rd5;
	st.global.f64 	[%rd7], %fd17;
	add.f64 	%fd18, %fd6, %fd14;
	st.global.f64 	[%rd7+8], %fd18;
	sub.f64 	%fd19, %fd5, %fd13;
	st.global.f64 	[%rd7+32], %fd19;
	sub.f64 	%fd20, %fd6, %fd14;
	st.global.f64 	[%rd7+40], %fd20;
	add.f64 	%fd21, %fd7, %fd16;
	st.global.f64 	[%rd7+16], %fd21;
	sub.f64 	%fd22, %fd8, %fd15;
	st.global.f64 	[%rd7+24], %fd22;
	sub.f64 	%fd23, %fd7, %fd16;
	st.global.f64 	[%rd7+48], %fd23;
	add.f64 	%fd24, %fd8, %fd15;
	st.global.f64 	[%rd7+56], %fd24;
	ret;

}
	// .globl	ker_batch3ddft4x4_cu_cu1
.visible .entry ker_batch3ddft4x4_cu_cu1(
	.param .u64 .ptr .align 1 ker_batch3ddft4x4_cu_cu1_param_0,
	.param .u64 .ptr .align 1 ker_batch3ddft4x4_cu_cu1_param_1
)
{
	.reg .b32 	%r<12>;
	.reg .b64 	%rd<9>;
	.reg .b64 	%fd<25>;

	ld.param.u64 	%rd1, [ker_batch3ddft4x4_cu_cu1_param_0];
	ld.param.u64 	%rd2, [ker_batch3ddft4x4_cu_cu1_param_1];
	cvta.to.global.u64 	%rd3, %rd2;
	cvta.to.global.u64 	%rd4, %rd1;
	mov.u32 	%r1, %ctaid.y;
	shl.b32 	%r2, %r1, 7;
	mov.u32 	%r3, %ctaid.z;
	shl.b32 	%r4, %r3, 3;
	add.s32 	%r5, %r2, %r4;
	mov.u32 	%r6, %ctaid.x;
	shl.b32 	%r7, %r6, 1;
	add.s32 	%r8, %r5, %r7;
	mul.wide.s32 	%rd5, %r8, 8;
	add.s64 	%rd6, %rd4, %rd5;
	ld.global.f64 	%fd1, [%rd6];
	ld.global.f64 	%fd2, [%rd6+8];
	ld.global.f64 	%fd3, [%rd6+512];
	ld.global.f64 	%fd4, [%rd6+520];
	add.f64 	%fd5, %fd1, %fd3;
	add.f64 	%fd6, %fd2, %fd4;
	sub.f64 	%fd7, %fd1, %fd3;
	sub.f64 	%fd8, %fd2, %fd4;
	ld.global.f64 	%fd9, [%rd6+256];
	ld.global.f64 	%fd10, [%rd6+264];
	ld.global.f64 	%fd11, [%rd6+768];
	ld.global.f64 	%fd12, [%rd6+776];
	add.f64 	%fd13, %fd9, %fd11;
	add.f64 	%fd14, %fd10, %fd12;
	sub.f64 	%fd15, %fd9, %fd11;
	sub.f64 	%fd16, %fd10, %fd12;
	mad.lo.s32 	%r9, %r3, -6, %r5;
	shl.b32 	%r10, %r6, 5;
	add.s32 	%r11, %r9, %r10;
	add.f64 	%fd17, %fd5, %fd13;
	mul.wide.s32 	%rd7, %r11, 8;
	add.s64 	%rd8, %rd3, %rd7;
	st.global.f64 	[%rd8], %fd17;
	add.f64 	%fd18, %fd6, %fd14;
	st.global.f64 	[%rd8+8], %fd18;
	sub.f64 	%fd19, %fd5, %fd13;
	st.global.f64 	[%rd8+128], %fd19;
	sub.f64 	%fd20, %fd6, %fd14;
	st.global.f64 	[%rd8+136], %fd20;
	add.f64 	%fd21, %fd7, %fd16;
	st.global.f64 	[%rd8+64], %fd21;
	sub.f64 	%fd22, %fd8, %fd15;
	st.global.f64 	[%rd8+72], %fd22;
	sub.f64 	%fd23, %fd7, %fd16;
	st.global.f64 	[%rd8+192], %fd23;
	add.f64 	%fd24, %fd8, %fd15;
	st.global.f64 	[%rd8+200], %fd24;
	ret;

}
	// .globl	ker_batch3ddft4x4_cu_cu2
.visible .entry ker_batch3ddft4x4_cu_cu2(
	.param .u64 .ptr .align 1 ker_batch3ddft4x4_cu_cu2_param_0,
	.param .u64 .ptr .align 1 ker_batch3ddft4x4_cu_cu2_param_1
)
{
	.reg .b32 	%r<12>;
	.reg .b64 	%rd<9>;
	.reg .b64 	%fd<25>;

	ld.param.u64 	%rd1, [ker_batch3ddft4x4_cu_cu2_param_0];
	ld.param.u64 	%rd2, [ker_batch3ddft4x4_cu_cu2_param_1];
	cvta.to.global.u64 	%rd3, %rd1;
	cvta.to.global.u64 	%rd4, %rd2;
	mov.u32 	%r1, %ctaid.y;
	shl.b32 	%r2, %r1, 7;
	mov.u32 	%r3, %ctaid.z;
	shl.b32 	%r4, %r3, 3;
	add.s32 	%r5, %r2, %r4;
	mov.u32 	%r6, %ctaid.x;
	shl.b32 	%r7, %r6, 5;
	add.s32 	%r8, %r5, %r7;
	mul.wide.s32 	%rd5, %r8, 8;
	add.s64 	%rd6, %rd4, %rd5;
	ld.global.f64 	%fd1, [%rd6];
	ld.global.f64 	%fd2, [%rd6+8];
	ld.global.f64 	%fd3, [%rd6+32];
	ld.global.f64 	%fd4, [%rd6+40];
	add.f64 	%fd5, %fd1, %fd3;
	add.f64 	%fd6, %fd2, %fd4;
	sub.f64 	%fd7, %fd1, %fd3;
	sub.f64 	%fd8, %fd2, %fd4;
	ld.global.f64 	%fd9, [%rd6+16];
	ld.global.f64 	%fd10, [%rd6+24];
	ld.global.f64 	%fd11, [%rd6+48];
	ld.global.f64 	%fd12, [%rd6+56];
	add.f64 	%fd13, %fd9, %fd11;
	add.f64 	%fd14, %fd10, %fd12;
	sub.f64 	%fd15, %fd9, %fd11;
	sub.f64 	%fd16, %fd10, %fd12;
	mad.lo.s32 	%r9, %r3, 24, %r5;
	shl.b32 	%r10, %r6, 1;
	add.s32 	%r11, %r9, %r10;
	add.f64 	%fd17, %fd5, %fd13;
	mul.wide.s32 	%rd7, %r11, 8;
	add.s64 	%rd8, %rd3, %rd7;
	st.global.f64 	[%rd8], %fd17;
	add.f64 	%fd18, %fd6, %fd14;
	st.global.f64 	[%rd8+8], %fd18;
	sub.f64 	%fd19, %fd5, %fd13;
	st.global.f64 	[%rd8+128], %fd19;
	sub.f64 	%fd20, %fd6, %fd14;
	st.global.f64 	[%rd8+136], %fd20;
	add.f64 	%fd21, %fd7, %fd16;
	st.global.f64 	[%rd8+64], %fd21;
	sub.f64 	%fd22, %fd8, %fd15;
	st.global.f64 	[%rd8+72], %fd22;
	sub.f64 	%fd23, %fd7, %fd16;
	st.global.f64 	[%rd8+192], %fd23;
	add.f64 	%fd24, %fd8, %fd15;
	st.global.f64 	[%rd8+200], %fd24;
	ret;

}


// ===== COMPILED SASS (sm_100) =====

	.target	sm_100

	.elftype	@"ET_EXEC"


//--------------------- .note.nv.tkinfo           --------------------------
	.section	.note.nv.tkinfo,"",@"SHT_NOTE"
	.sectionflags	@"SHF_NOTE_NV_TKINFO"
	.tkinfo
        /*0018*/ 	.word	0x00000002
        /*0030*/ 	.string	""
        /*0030*/ 	.string	"ptxas"
        /*0030*/ 	.string	"Cuda compilation tools, release 13.0, V13.0.88"
        /*0030*/ 	.string	"Build cuda_13.0.r13.0/compiler.36424714_0"
        /*0030*/ 	.string	"-arch sm_100 -m 64 "



//--------------------- .note.nv.cuinfo           --------------------------
	.section	.note.nv.cuinfo,"",@"SHT_NOTE"
	.sectionflags	@"SHF_NOTE_NV_CUINFO"
        /*0018*/ 	.short	0x0002
        /*001a*/ 	.short	0x0064
        /*001c*/ 	.short	0x0082
	.zero		2


//--------------------- .nv.info                  --------------------------
	.section	.nv.info,"",@"SHT_CUDA_INFO"
	.align	4


	//----- nvinfo : EIATTR_REGCOUNT
	.align		4
        /*0000*/ 	.byte	0x04, 0x2f
        /*0002*/ 	.short	(.L_1 - .L_0)
	.align		4
.L_0:
        /*0004*/ 	.word	index@(ker_batch3ddft4x4_cu_cu0)
        /*0008*/ 	.word	0x0000001e


	//----- nvinfo : EIATTR_FRAME_SIZE
	.align		4
.L_1:
        /*000c*/ 	.byte	0x04, 0x11
        /*000e*/ 	.short	(.L_3 - .L_2)
	.align		4
.L_2:
        /*0010*/ 	.word	index@(ker_batch3ddft4x4_cu_cu0)
        /*0014*/ 	.word	0x00000000


	//----- nvinfo : EIATTR_REGCOUNT
	.align		4
.L_3:
        /*0018*/ 	.byte	0x04, 0x2f
        /*001a*/ 	.short	(.L_5 - .L_4)
	.align		4
.L_4:
        /*001c*/ 	.word	index@(ker_batch3ddft4x4_cu_cu1)
        /*0020*/ 	.word	0x0000001c


	//----- nvinfo : EIATTR_FRAME_SIZE
	.align		4
.L_5:
        /*0024*/ 	.byte	0x04, 0x11
        /*0026*/ 	.short	(.L_7 - .L_6)
	.align		4
.L_6:
        /*0028*/ 	.word	index@(ker_batch3ddft4x4_cu_cu1)
        /*002c*/ 	.word	0x00000000


	//----- nvinfo : EIATTR_REGCOUNT
	.align		4
.L_7:
        /*0030*/ 	.byte	0x04, 0x2f
        /*0032*/ 	.short	(.L_9 - .L_8)
	.align		4
.L_8:
        /*0034*/ 	.word	index@(ker_batch3ddft4x4_cu_cu2)
        /*0038*/ 	.word	0x0000001c


	//----- nvinfo : EIATTR_FRAME_SIZE
	.align		4
.L_9:
        /*003c*/ 	.byte	0x04, 0x11
        /*003e*/ 	.short	(.L_11 - .L_10)
	.align		4
.L_10:
        /*0040*/ 	.word	index@(ker_batch3ddft4x4_cu_cu2)
        /*0044*/ 	.word	0x00000000


	//----- nvinfo : EIATTR_MIN_STACK_SIZE
	.align		4
.L_11:
        /*0048*/ 	.byte	0x04, 0x12
        /*004a*/ 	.short	(.L_13 - .L_12)
	.align		4
.L_12:
        /*004c*/ 	.word	index@(ker_batch3ddft4x4_cu_cu2)
        /*0050*/ 	.word	0x00000000


	//----- nvinfo : EIATTR_MIN_STACK_SIZE
	.align		4
.L_13:
        /*0054*/ 	.byte	0x04, 0x12
        /*0056*/ 	.short	(.L_15 - .L_14)
	.align		4
.L_14:
        /*0058*/ 	.word	index@(ker_batch3ddft4x4_cu_cu1)
        /*005c*/ 	.word	0x00000000


	//----- nvinfo : EIATTR_MIN_STACK_SIZE
	.align		4
.L_15:
        /*0060*/ 	.byte	0x04, 0x12
        /*0062*/ 	.short	(.L_17 - .L_16)
	.align		4
.L_16:
        /*0064*/ 	.word	index@(ker_batch3ddft4x4_cu_cu0)
        /*0068*/ 	.word	0x00000000
.L_17:


//--------------------- .nv.compat                --------------------------
	.section	.nv.compat,"",@"SHT_CUDA_COMPAT_INFO"
	.align	4
        /*0000*/ 	.byte	0x02, 0x09, 0x00, 0x00, 0x02, 0x02, 0x01, 0x00, 0x02, 0x05, 0x05, 0x00, 0x03, 0x07, 0x01, 0x01
        /*0010*/ 	.byte	0x02, 0x03, 0x00, 0x00, 0x02, 0x06, 0x01, 0x00, 0x04, 0x0b, 0x08, 0x00, 0x01, 0x00, 0x00, 0x00
        /*0020*/ 	.byte	0x00, 0x00, 0x00, 0x00


//--------------------- .nv.info.ker_batch3ddft4x4_cu_cu2 --------------------------
	.section	.nv.info.ker_batch3ddft4x4_cu_cu2,"",@"SHT_CUDA_INFO"
	.sectionflags	@""
	.align	4


	//----- nvinfo : EIATTR_CUDA_API_VERSION
	.align		4
        /*0000*/ 	.byte	0x04, 0x37
        /*0002*/ 	.short	(.L_19 - .L_18)
.L_18:
        /*0004*/ 	.word	0x00000082


	//----- nvinfo : EIATTR_KPARAM_INFO
	.align		4
.L_19:
        /*0008*/ 	.byte	0x04, 0x17
        /*000a*/ 	.short	(.L_21 - .L_20)
.L_20:
        /*000c*/ 	.word	0x00000000
        /*0010*/ 	.short	0x0001
        /*0012*/ 	.short	0x0008
        /*0014*/ 	.byte	0x00, 0xf5, 0x21, 0x00


	//----- nvinfo : EIATTR_KPARAM_INFO
	.align		4
.L_21:
        /*0018*/ 	.byte	0x04, 0x17
        /*001a*/ 	.short	(.L_23 - .L_22)
.L_22:
        /*001c*/ 	.word	0x00000000
        /*0020*/ 	.short	0x0000
        /*0022*/ 	.short	0x0000
        /*0024*/ 	.byte	0x00, 0xf5, 0x21, 0x00


	//----- nvinfo : EIATTR_SPARSE_MMA_MASK
	.align		4
.L_23:
        /*0028*/ 	.byte	0x03, 0x50
        /*002a*/ 	.short	0x0000


	//----- nvinfo : EIATTR_MAXREG_COUNT
	.align		4
        /*002c*/ 	.byte	0x03, 0x1b
        /*002e*/ 	.short	0x00ff


	//----- nvinfo : EIATTR_MERCURY_ISA_VERSION
	.align		4
        /*0030*/ 	.byte	0x03, 0x5f
        /*0032*/ 	.short	0x0101


	//----- nvinfo : EIATTR_VRC_CTA_INIT_COUNT
	.align		4
        /*0034*/ 	.byte	0x02, 0x4a
	.zero		1
	.zero		1


	//----- nvinfo : EIATTR_EXIT_INSTR_OFFSETS
	.align		4
        /*0038*/ 	.byte	0x04, 0x1c
        /*003a*/ 	.short	(.L_25 - .L_24)


	//   ....[0]....
.L_24:
        /*003c*/ 	.word	0x000002e0


	//----- nvinfo : EIATTR_CBANK_PARAM_SIZE
	.align		4
.L_25:
        /*0040*/ 	.byte	0x03, 0x19
        /*0042*/ 	.short	0x0010


	//----- nvinfo : EIATTR_PARAM_CBANK
	.align		4
        /*0044*/ 	.byte	0x04, 0x0a
        /*0046*/ 	.short	(.L_27 - .L_26)
	.align		4
.L_26:
        /*0048*/ 	.word	index@(.nv.constant0.ker_batch3ddft4x4_cu_cu2)
        /*004c*/ 	.short	0x0380
        /*004e*/ 	.short	0x0010


	//----- nvinfo : EIATTR_SW_WAR
	.align		4
.L_27:
        /*0050*/ 	.byte	0x04, 0x36
        /*0052*/ 	.short	(.L_29 - .L_28)
.L_28:
        /*0054*/ 	.word	0x00000008
.L_29:


//--------------------- .nv.info.ker_batch3ddft4x4_cu_cu1 --------------------------
	.section	.nv.info.ker_batch3ddft4x4_cu_cu1,"",@"SHT_CUDA_INFO"
	.sectionflags	@""
	.align	4


	//----- nvinfo : EIATTR_CUDA_API_VERSION
	.align		4
        /*0000*/ 	.byte	0x04, 0x37
        /*0002*/ 	.short	(.L_31 - .L_30)
.L_30:
        /*0004*/ 	.word	0x00000082


	//----- nvinfo : EIATTR_KPARAM_INFO
	.align		4
.L_31:
        /*0008*/ 	.byte	0x04, 0x17
        /*000a*/ 	.short	(.L_33 - .L_32)
.L_32:
        /*000c*/ 	.word	0x00000000
        /*0010*/ 	.short	0x0001
        /*0012*/ 	.short	0x0008
        /*0014*/ 	.byte	0x00, 0xf5, 0x21, 0x00


	//----- nvinfo : EIATTR_KPARAM_INFO
	.align		4
.L_33:
        /*0018*/ 	.byte	0x04, 0x17
        /*001a*/ 	.short	(.L_35 - .L_34)
.L_34:
        /*001c*/ 	.word	0x00000000
        /*0020*/ 	.short	0x0000
        /*0022*/ 	.short	0x0000
        /*0024*/ 	.byte	0x00, 0xf5, 0x21, 0x00


	//----- nvinfo : EIATTR_SPARSE_MMA_MASK
	.align		4
.L_35:
        /*0028*/ 	.byte	0x03, 0x50
        /*002a*/ 	.short	0x0000


	//----- nvinfo : EIATTR_MAXREG_COUNT
	.align		4
        /*002c*/ 	.byte	0x03, 0x1b
        /*002e*/ 	.short	0x00ff


	//----- nvinfo : EIATTR_MERCURY_ISA_VERSION
	.align		4
        /*0030*/ 	.byte	0x03, 0x5f
        /*0032*/ 	.short	0x0101


	//----- nvinfo : EIATTR_VRC_CTA_INIT_COUNT
	.align		4
        /*0034*/ 	.byte	0x02, 0x4a
	.zero		1
	.zero		1


	//----- nvinfo : EIATTR_EXIT_INSTR_OFFSETS
	.align		4
        /*0038*/ 	.byte	0x04, 0x1c
        /*003a*/ 	.short	(.L_37 - .L_36)


	//   ....[0]....
.L_36:
        /*003c*/ 	.word	0x000002e0


	//----- nvinfo : EIATTR_CBANK_PARAM_SIZE
	.align		4
.L_37:
        /*0040*/ 	.byte	0x03, 0x19
        /*0042*/ 	.short	0x0010


	//----- nvinfo : EIATTR_PARAM_CBANK
	.align		4
        /*0044*/ 	.byte	0x04, 0x0a
        /*0046*/ 	.short	(.L_39 - .L_38)
	.align		4
.L_38:
        /*0048*/ 	.word	index@(.nv.constant0.ker_batch3ddft4x4_cu_cu1)
        /*004c*/ 	.short	0x0380
        /*004e*/ 	.short	0x0010


	//----- nvinfo : EIATTR_SW_WAR
	.align		4
.L_39:
        /*0050*/ 	.byte	0x04, 0x36
        /*0052*/ 	.short	(.L_41 - .L_40)
.L_40:
        /*0054*/ 	.word	0x00000008
.L_41:


//--------------------- .nv.info.ker_batch3ddft4x4_cu_cu0 --------------------------
	.section	.nv.info.ker_batch3ddft4x4_cu_cu0,"",@"SHT_CUDA_INFO"
	.sectionflags	@""
	.align	4


	//----- nvinfo : EIATTR_CUDA_API_VERSION
	.align		4
        /*0000*/ 	.byte	0x04, 0x37
        /*0002*/ 	.short	(.L_43 - .L_42)
.L_42:
        /*0004*/ 	.word	0x00000082


	//----- nvinfo : EIATTR_KPARAM_INFO
	.align		4
.L_43:
        /*0008*/ 	.byte	0x04, 0x17
        /*000a*/ 	.short	(.L_45 - .L_44)
.L_44:
        /*000c*/ 	.word	0x00000000
        /*0010*/ 	.short	0x0001
        /*0012*/ 	.short	0x0008
        /*0014*/ 	.byte	0x00, 0xf5, 0x21, 0x00


	//----- nvinfo : EIATTR_KPARAM_INFO
	.align		4
.L_45:
        /*0018*/ 	.byte	0x04, 0x17
        /*001a*/ 	.short	(.L_47 - .L_46)
.L_46:
        /*001c*/ 	.word	0x00000000
        /*0020*/ 	.short	0x0000
        /*0022*/ 	.short	0x0000
        /*0024*/ 	.byte	0x00, 0xf5, 0x21, 0x00


	//----- nvinfo : EIATTR_SPARSE_MMA_MASK
	.align		4
.L_47:
        /*0028*/ 	.byte	0x03, 0x50
        /*002a*/ 	.short	0x0000


	//----- nvinfo : EIATTR_MAXREG_COUNT
	.align		4
        /*002c*/ 	.byte	0x03, 0x1b
        /*002e*/ 	.short	0x00ff


	//----- nvinfo : EIATTR_MERCURY_ISA_VERSION
	.align		4
        /*0030*/ 	.byte	0x03, 0x5f
        /*0032*/ 	.short	0x0101


	//----- nvinfo : EIATTR_VRC_CTA_INIT_COUNT
	.align		4
        /*0034*/ 	.byte	0x02, 0x4a
	.zero		1
	.zero		1


	//----- nvinfo : EIATTR_EXIT_INSTR_OFFSETS
	.align		4
        /*0038*/ 	.byte	0x04, 0x1c
        /*003a*/ 	.short	(.L_49 - .L_48)


	//   ....[0]....
.L_48:
        /*003c*/ 	.word	0x000002c0


	//----- nvinfo : EIATTR_CBANK_PARAM_SIZE
	.align		4
.L_49:
        /*0040*/ 	.byte	0x03, 0x19
        /*0042*/ 	.short	0x0010


	//----- nvinfo : EIATTR_PARAM_CBANK
	.align		4
        /*0044*/ 	.byte	0x04, 0x0a
        /*0046*/ 	.short	(.L_51 - .L_50)
	.align		4
.L_50:
        /*0048*/ 	.word	index@(.nv.constant0.ker_batch3ddft4x4_cu_cu0)
        /*004c*/ 	.short	0x0380
        /*004e*/ 	.short	0x0010


	//----- nvinfo : EIATTR_SW_WAR
	.align		4
.L_51:
        /*0050*/ 	.byte	0x04, 0x36
        /*0052*/ 	.short	(.L_53 - .L_52)
.L_52:
        /*0054*/ 	.word	0x00000008
.L_53:


//--------------------- .nv.callgraph             --------------------------
	.section	.nv.callgraph,"",@"SHT_CUDA_CALLGRAPH"
	.align	4
	.sectionentsize	8
	.align		4
        /*0000*/ 	.word	0x00000000
	.align		4
        /*0004*/ 	.word	0xffffffff
	.align		4
        /*0008*/ 	.word	0x00000000
	.align		4
        /*000c*/ 	.word	0xfffffffe
	.align		4
        /*0010*/ 	.word	0x00000000
	.align		4
        /*0014*/ 	.word	0xfffffffd
	.align		4
        /*0018*/ 	.word	0x00000000
	.align		4
        /*001c*/ 	.word	0xfffffffc


//--------------------- .text.ker_batch3ddft4x4_cu_cu2 --------------------------
	.section	.text.ker_batch3ddft4x4_cu_cu2,"ax",@progbits
	.align	128
        .global         ker_batch3ddft4x4_cu_cu2
        .type           ker_batch3ddft4x4_cu_cu2,@function
        .size           ker_batch3ddft4x4_cu_cu2,(.L_x_3 - ker_batch3ddft4x4_cu_cu2)
        .other          ker_batch3ddft4x4_cu_cu2,@"STO_CUDA_ENTRY STV_DEFAULT"
ker_batch3ddft4x4_cu_cu2:
.text.ker_batch3ddft4x4_cu_cu2:
[----:B------:R-:W-:Y:S08]  /*0000*/  LDC R1, c[0x0][0x37c] ;  /* 0x0000df00ff017b82 */ /* 0x000ff00000000800 */
[----:B------:R-:W-:Y:S01]  /*0010*/  S2UR UR4, SR_CTAID.Y ;  /* 0x00000000000479c3 */ /* 0x000fe20000002600 */
[----:B------:R-:W0:Y:S01]  /*0020*/  S2R R0, SR_CTAID.X ;  /* 0x0000000000007919 */ /* 0x000e220000002500 */
[----:B------:R-:W1:Y:S06]  /*0030*/  LDCU.64 UR6, c[0x0][0x358] ;  /* 0x00006b00ff0677ac */ /* 0x000e6c0008000a00 */
[----:B------:R-:W2:Y:S08]  /*0040*/  S2UR UR5, SR_CTAID.Z ;  /* 0x00000000000579c3 */ /* 0x000eb00000002700 */
[----:B------:R-:W3:Y:S08]  /*0050*/  LDC.64 R24, c[0x0][0x388] ;  /* 0x0000e200ff187b82 */ /* 0x000ef00000000a00 */
[----:B------:R-:W4:Y:S01]  /*0060*/  LDC.64 R4, c[0x0][0x380] ;  /* 0x0000e000ff047b82 */ /* 0x000f220000000a00 */
[----:B--2---:R-:W-:-:S04]  /*0070*/  ULEA UR4, UR4, UR5, 0x4 ;  /* 0x0000000504047291 */ /* 0x004fc8000f8e20ff */
[----:B------:R-:W-:-:S06]  /*0080*/  USHF.L.U32 UR4, UR4, 0x3, URZ ;  /* 0x0000000304047899 */ /* 0x000fcc00080006ff */
[----:B0-----:R-:W-:-:S05]  /*0090*/  LEA R3, R0, UR4, 0x5 ;  /* 0x0000000400037c11 */ /* 0x001fca000f8e28ff */
[----:B---3--:R-:W-:-:S05]  /*00a0*/  IMAD.WIDE R24, R3, 0x8, R24 ;  /* 0x0000000803187825 */ /* 0x008fca00078e0218 */
[----:B-1----:R-:W2:Y:S04]  /*00b0*/  LDG.E.64 R8, desc[UR6][R24.64] ;  /* 0x0000000618087981 */ /* 0x002ea8000c1e1b00 */
[----:B------:R-:W2:Y:S04]  /*00c0*/  LDG.E.64 R10, desc[UR6][R24.64+0x20] ;  /* 0x00002006180a7981 */ /* 0x000ea8000c1e1b00 */
[----:B------:R-:W3:Y:S04]  /*00d0*/  LDG.E.64 R12, desc[UR6][R24.64+0x10] ;  /* 0x00001006180c7981 */ /* 0x000ee8000c1e1b00 */
[----:B------:R-:W3:Y:S04]  /*00e0*/  LDG.E.64 R18, desc[UR6][R24.64+0x30] ;  /* 0x0000300618127981 */ /* 0x000ee8000c1e1b00 */
[----:B------:R-:W5:Y:S04]  /*00f0*/  LDG.E.64 R20, desc[UR6][R24.64+0x8] ;  /* 0x0000080618147981 */ /* 0x000f68000c1e1b00 */
[----:B------:R-:W5:Y:S04]  /*0100*/  LDG.E.64 R22, desc[UR6][R24.64+0x28] ;  /* 0x0000280618167981 */ /* 0x000f68000c1e1b00 */
[----:B------:R-:W4:Y:S04]  /*0110*/  LDG.E.64 R6, desc[UR6][R24.64+0x18] ;  /* 0x0000180618067981 */ /* 0x000f28000c1e1b00 */
[----:B------:R-:W4:Y:S01]  /*0120*/  LDG.E.64 R2, desc[UR6][R24.64+0x38] ;  /* 0x0000380618027981 */ /* 0x000f22000c1e1b00 */
[----:B------:R-:W-:Y:S01]  /*0130*/  UIMAD UR4, UR5, 0x18, UR4 ;  /* 0x00000018050478a4 */ /* 0x000fe2000f8e0204 */
[----:B--2---:R-:W-:-:S02]  /*0140*/  DADD R16, R8, R10 ;  /* 0x0000000008107229 */ /* 0x004fc4000000000a */
[----:B------:R-:W-:Y:S02]  /*0150*/  DADD R8, R8, -R10 ;  /* 0x0000000008087229 */ /* 0x000fe4000000080a */
[C-C-:B---3--:R-:W-:Y:S02]  /*0160*/  DADD R14, R12.reuse, R18.reuse ;  /* 0x000000000c0e7229 */ /* 0x148fe40000000012 */
[----:B------:R-:W-:-:S06]  /*0170*/  DADD R10, R12, -R18 ;  /* 0x000000000c0a7229 */ /* 0x000fcc0000000812 */
[----:B------:R-:W-:Y:S02]  /*0180*/  DADD R12, R16, R14 ;  /* 0x00000000100c7229 */ /* 0x000fe4000000000e */
[----:B-----5:R-:W-:Y:S02]  /*0190*/  DADD R18, R20, -R22 ;  /* 0x0000000014127229 */ /* 0x020fe40000000816 */
[----:B------:R-:W-:Y:S02]  /*01a0*/  DADD R16, R16, -R14 ;  /* 0x0000000010107229 */ /* 0x000fe4000000080e */
[----:B------:R-:W-:Y:S02]  /*01b0*/  DADD R20, R20, R22 ;  /* 0x0000000014147229 */ /* 0x000fe40000000016 */
[C-C-:B----4-:R-:W-:Y:S01]  /*01c0*/  DADD R14, R6.reuse, -R2.reuse ;  /* 0x00000000060e7229 */ /* 0x150fe20000000802 */
[----:B------:R-:W-:Y:S01]  /*01d0*/  LEA R23, R0, UR4, 0x1 ;  /* 0x0000000400177c11 */ /* 0x000fe2000f8e08ff */
[----:B------:R-:W-:-:S02]  /*01e0*/  DADD R2, R6, R2 ;  /* 0x0000000006027229 */ /* 0x000fc40000000002 */
[C-C-:B------:R-:W-:Y:S02]  /*01f0*/  DADD R6, R18.reuse, -R10.reuse ;  /* 0x0000000012067229 */ /* 0x140fe4000000080a */
[----:B------:R-:W-:Y:S01]  /*0200*/  DADD R10, R18, R10 ;  /* 0x00000000120a7229 */ /* 0x000fe2000000000a */
[----:B------:R-:W-:Y:S01]  /*0210*/  IMAD.WIDE R4, R23, 0x8, R4 ;  /* 0x0000000817047825 */ /* 0x000fe200078e0204 */
[C-C-:B------:R-:W-:Y:S02]  /*0220*/  DADD R18, R8.reuse, R14.reuse ;  /* 0x0000000008127229 */ /* 0x140fe4000000000e */
[----:B------:R-:W-:Y:S02]  /*0230*/  DADD R14, R8, -R14 ;  /* 0x00000000080e7229 */ /* 0x000fe4000000080e */
[C-C-:B------:R-:W-:Y:S01]  /*0240*/  DADD R8, R20.reuse, R2.reuse ;  /* 0x0000000014087229 */ /* 0x140fe20000000002 */
[----:B------:R-:W-:Y:S01]  /*0250*/  STG.E.64 desc[UR6][R4.64], R12 ;  /* 0x0000000c04007986 */ /* 0x000fe2000c101b06 */
[----:B------:R-:W-:-:S03]  /*0260*/  DADD R2, R20, -R2 ;  /* 0x0000000014027229 */ /* 0x000fc60000000802 */
[----:B------:R-:W-:Y:S04]  /*0270*/  STG.E.64 desc[UR6][R4.64+0x80], R16 ;  /* 0x0000801004007986 */ /* 0x000fe8000c101b06 */
[----:B------:R-:W-:Y:S04]  /*0280*/  STG.E.64 desc[UR6][R4.64+0x40], R18 ;  /* 0x0000401204007986 */ /* 0x000fe8000c101b06 */
[----:B------:R-:W-:Y:S04]  /*0290*/  STG.E.64 desc[UR6][R4.64+0xc0], R14 ;  /* 0x0000c00e04007986 */ /* 0x000fe8000c101b06 */
[----:B------:R-:W-:Y:S04]  /*02a0*/  STG.E.64 desc[UR6][R4.64+0x48], R6 ;  /* 0x0000480604007986 */ /* 0x000fe8000c101b06 */
[----:B------:R-:W-:Y:S04]  /*02b0*/  STG.E.64 desc[UR6][R4.64+0x8], R8 ;  /* 0x0000080804007986 */ /* 0x000fe8000c101b06 */
[----:B------:R-:W-:Y:S04]  /*02c0*/  STG.E.64 desc[UR6][R4.64+0x88], R2 ;  /* 0x0000880204007986 */ /* 0x000fe8000c101b06 */
[----:B------:R-:W-:Y:S01]  /*02d0*/  STG.E.64 desc[UR6][R4.64+0xc8], R10 ;  /* 0x0000c80a04007986 */ /* 0x000fe2000c101b06 */
[----:B------:R-:W-:Y:S05]  /*02e0*/  EXIT ;  /* 0x000000000000794d */ /* 0x000fea0003800000 */
.L_x_0:
[----:B------:R-:W-:-:S00]  /*02f0*/  BRA `(.L_x_0) ;  /* 0xfffffffc00fc7947 */ /* 0x000fc0000383ffff */
[----:B------:R-:W-:-:S00]  /*0300*/  NOP ;  /* 0x0000000000007918 */ /* 0x000fc00000000000 */
[----:B------:R-:W-:-:S00]  /*0310*/  NOP ;  /* 0x0000000000007918 */ /* 0x000fc00000000000 */
[----:B------:R-:W-:-:S00]  /*0320*/  NOP ;  /* 0x0000000000007918 */ /* 0x000fc00000000000 */
[----:B------:R-:W-:-:S00]  /*0330*/  NOP ;  /* 0x0000000000007918 */ /* 0x000fc00000000000 */
[----:B------:R-:W-:-:S00]  /*0340*/  NOP ;  /* 0x0000000000007918 */ /* 0x000fc00000000000 */
[----:B------:R-:W-:-:S00]  /*0350*/  NOP ;  /* 0x0000000000007918 */ /* 0x000fc00000000000 */
[----:B------:R-:W-:-:S00]  /*0360*/  NOP ;  /* 0x0000000000007918 */ /* 0x000fc00000000000 */
[----:B------:R-:W-:-:S00]  /*0370*/  NOP ;  /* 0x0000000000007918 */ /* 0x000fc00000000000 */
.L_x_3:


//--------------------- .text.ker_batch3ddft4x4_cu_cu1 --------------------------
	.section	.text.ker_batch3ddft4x4_cu_cu1,"ax",@progbits
	.align	128
        .global         ker_batch3ddft4x4_cu_cu1
        .type           ker_batch3ddft4x4_cu_cu1,@function
        .size           ker_batch3ddft4x4_cu_cu1,(.L_x_4 - ker_batch3ddft4x4_cu_cu1)
        .other          ker_batch3ddft4x4_cu_cu1,@"STO_CUDA_ENTRY STV_DEFAULT"
ker_batch3ddft4x4_cu_cu1:
.text.ker_batch3ddft4x4_cu_cu1:
        /* <DEDUP_REMOVED lines=19> */
[----:B------:R-:W-:Y:S01]  /*0130*/  UIMAD UR4, UR5, -0x6, UR4 ;  /* 0xfffffffa050478a4 */ /* 0x000fe2000f8e0204 */
        /* <DEDUP_REMOVED lines=27> */
.L_x_1:
        /* <DEDUP_REMOVED lines=9> */
.L_x_4:


//--------------------- .text.ker_batch3ddft4x4_cu_cu0 --------------------------
	.section	.text.ker_batch3ddft4x4_cu_cu0,"ax",@progbits
	.align	128
        .global         ker_batch3ddft4x4_cu_cu0
        .type           ker_batch3ddft4x4_cu_cu0,@function
        .size           ker_batch3ddft4x4_cu_cu0,(.L_x_5 - ker_batch3ddft4x4_cu_cu0)
        .other          ker_batch3ddft4x4_cu_cu0,@"STO_CUDA_ENTRY STV_DEFAULT"
ker_batch3ddft4x4_cu_cu0:
.text.ker_batch3ddft4x4_cu_cu0:
[----:B------:R-:W-:Y:S01]  /*0000*/  LDC R1, c[0x0][0x37c] ;  /* 0x0000df00ff017b82 */ /* 0x000fe20000000800 */
[----:B------:R-:W0:Y:S07]  /*0010*/  S2R R0, SR_CTAID.Y ;  /* 0x0000000000007919 */ /* 0x000e2e0000002600 */
[----:B------:R-:W1:Y:S01]  /*0020*/  LDC.64 R26, c[0x0][0x380] ;  /* 0x0000e000ff1a7b82 */ /* 0x000e620000000a00 */
[----:B------:R-:W2:Y:S01]  /*0030*/  LDCU.64 UR4, c[0x0][0x358] ;  /* 0x00006b00ff0477ac */ /* 0x000ea20008000a00 */
[----:B------:R-:W0:Y:S01]  /*0040*/  S2R R3, SR_CTAID.X ;  /* 0x0000000000037919 */ /* 0x000e220000002500 */
[----:B------:R-:W3:Y:S05]  /*0050*/  S2R R2, SR_CTAID.Z ;  /* 0x0000000000027919 */ /* 0x000eea0000002700 */
[----:B------:R-:W4:Y:S01]  /*0060*/  LDC.64 R4, c[0x0][0x388] ;  /* 0x0000e200ff047b82 */ /* 0x000f220000000a00 */
[----:B0-----:R-:W-:-:S04]  /*0070*/  LEA R3, R0, R3, 0x2 ;  /* 0x0000000300037211 */ /* 0x001fc800078e10ff */
[----:B---3--:R-:W-:-:S04]  /*0080*/  LEA R2, R3, R2, 0x2 ;  /* 0x0000000203027211 */ /* 0x008fc800078e10ff */
[----:B------:R-:W-:-:S05]  /*0090*/  SHF.L.U32 R15, R2, 0x3, RZ ;  /* 0x00000003020f7819 */ /* 0x000fca00000006ff */
[----:B-1----:R-:W-:-:S05]  /*00a0*/  IMAD.WIDE R26, R15, 0x8, R26 ;  /* 0x000000080f1a7825 */ /* 0x002fca00078e021a */
[----:B--2---:R-:W2:Y:S04]  /*00b0*/  LDG.E.64 R8, desc[UR4][R26.64] ;  /* 0x000000041a087981 */ /* 0x004ea8000c1e1b00 */
[----:B------:R-:W2:Y:S04]  /*00c0*/  LDG.E.64 R10, desc[UR4][R26.64+0x20] ;  /* 0x000020041a0a7981 */ /* 0x000ea8000c1e1b00 */
[----:B------:R-:W3:Y:S04]  /*00d0*/  LDG.E.64 R12, desc[UR4][R26.64+0x10] ;  /* 0x000010041a0c7981 */ /* 0x000ee8000c1e1b00 */
[----:B------:R-:W3:Y:S04]  /*00e0*/  LDG.E.64 R20, desc[UR4][R26.64+0x30] ;  /* 0x000030041a147981 */ /* 0x000ee8000c1e1b00 */
[----:B------:R-:W5:Y:S04]  /*00f0*/  LDG.E.64 R22, desc[UR4][R26.64+0x8] ;  /* 0x000008041a167981 */ /* 0x000f68000c1e1b00 */
[----:B------:R-:W5:Y:S04]  /*0100*/  LDG.E.64 R24, desc[UR4][R26.64+0x28] ;  /* 0x000028041a187981 */ /* 0x000f68000c1e1b00 */
[----:B------:R-:W5:Y:S04]  /*0110*/  LDG.E.64 R6, desc[UR4][R26.64+0x18] ;  /* 0x000018041a067981 */ /* 0x000f68000c1e1b00 */
[----:B------:R-:W5:Y:S01]  /*0120*/  LDG.E.64 R2, desc[UR4][R26.64+0x38] ;  /* 0x000038041a027981 */ /* 0x000f62000c1e1b00 */
[----:B----4-:R-:W-:Y:S01]  /*0130*/  IMAD.WIDE R4, R15, 0x8, R4 ;  /* 0x000000080f047825 */ /* 0x010fe200078e0204 */
[----:B--2---:R-:W-:-:S02]  /*0140*/  DADD R18, R8, R10 ;  /* 0x0000000008127229 */ /* 0x004fc4000000000a */
[----:B------:R-:W-:Y:S02]  /*0150*/  DADD R8, R8, -R10 ;  /* 0x0000000008087229 */ /* 0x000fe4000000080a */
[C-C-:B---3--:R-:W-:Y:S02]  /*0160*/  DADD R16, R12.reuse, R20.reuse ;  /* 0x000000000c107229 */ /* 0x148fe40000000014 */
[----:B------:R-:W-:-:S06]  /*0170*/  DADD R10, R12, -R20 ;  /* 0x000000000c0a7229 */ /* 0x000fcc0000000814 */
[----:B------:R-:W-:Y:S02]  /*0180*/  DADD R12, R18, R16 ;  /* 0x00000000120c7229 */ /* 0x000fe40000000010 */
[----:B-----5:R-:W-:Y:S02]  /*0190*/  DADD R20, R22, -R24 ;  /* 0x0000000016147229 */ /* 0x020fe40000000818 */
[----:B------:R-:W-:Y:S02]  /*01a0*/  DADD R18, R18, -R16 ;  /* 0x0000000012127229 */ /* 0x000fe40000000810 */
[----:B------:R-:W-:Y:S01]  /*01b0*/  DADD R22, R22, R24 ;  /* 0x0000000016167229 */ /* 0x000fe20000000018 */
[----:B------:R-:W-:Y:S01]  /*01c0*/  STG.E.64 desc[UR4][R4.64], R12 ;  /* 0x0000000c04007986 */ /* 0x000fe2000c101b04 */
[C-C-:B------:R-:W-:Y:S02]  /*01d0*/  DADD R16, R6.reuse, -R2.reuse ;  /* 0x0000000006107229 */ /* 0x140fe40000000802 */
[----:B------:R-:W-:Y:S01]  /*01e0*/  DADD R6, R6, R2 ;  /* 0x0000000006067229 */ /* 0x000fe20000000002 */
[----:B------:R-:W-:Y:S01]  /*01f0*/  STG.E.64 desc[UR4][R4.64+0x20], R18 ;  /* 0x0000201204007986 */ /* 0x000fe2000c101b04 */
[----:B------:R-:W-:-:S02]  /*0200*/  DADD R2, R20, -R10 ;  /* 0x0000000014027229 */ /* 0x000fc4000000080a */
[----:B------:R-:W-:Y:S02]  /*0210*/  DADD R10, R20, R10 ;  /* 0x00000000140a7229 */ /* 0x000fe4000000000a */
[C-C-:B------:R-:W-:Y:S02]  /*0220*/  DADD R20, R8.reuse, R16.reuse ;  /* 0x0000000008147229 */ /* 0x140fe40000000010 */
[----:B------:R-:W-:Y:S01]  /*0230*/  DADD R16, R8, -R16 ;  /* 0x0000000008107229 */ /* 0x000fe20000000810 */
[----:B------:R-:W-:Y:S01]  /*0240*/  STG.E.64 desc[UR4][R4.64+0x18], R2 ;  /* 0x0000180204007986 */ /* 0x000fe2000c101b04 */
[C-C-:B------:R-:W-:Y:S02]  /*0250*/  DADD R8, R22.reuse, R6.reuse ;  /* 0x0000000016087229 */ /* 0x140fe40000000006 */
[----:B------:R-:W-:Y:S01]  /*0260*/  DADD R6, R22, -R6 ;  /* 0x0000000016067229 */ /* 0x000fe20000000806 */
[----:B------:R-:W-:Y:S04]  /*0270*/  STG.E.64 desc[UR4][R4.64+0x10], R20 ;  /* 0x0000101404007986 */ /* 0x000fe8000c101b04 */
[----:B------:R-:W-:Y:S04]  /*0280*/  STG.E.64 desc[UR4][R4.64+0x30], R16 ;  /* 0x0000301004007986 */ /* 0x000fe8000c101b04 */
[----:B------:R-:W-:Y:S04]  /*0290*/  STG.E.64 desc[UR4][R4.64+0x8], R8 ;  /* 0x0000080804007986 */ /* 0x000fe8000c101b04 */
[----:B------:R-:W-:Y:S04]  /*02a0*/  STG.E.64 desc[UR4][R4.64+0x28], R6 ;  /* 0x0000280604007986 */ /* 0x000fe8000c101b04 */
[----:B------:R-:W-:Y:S01]  /*02b0*/  STG.E.64 desc[UR4][R4.64+0x38], R10 ;  /* 0x0000380a04007986 */ /* 0x000fe2000c101b04 */
[----:B------:R-:W-:Y:S05]  /*02c0*/  EXIT ;  /* 0x000000000000794d */ /* 0x000fea0003800000 */
.L_x_2:
        /* <DEDUP_REMOVED lines=11> */
.L_x_5:


//--------------------- .nv.shared.reserved.0     --------------------------
	.section	.nv.shared.reserved.0,"aw",@nobits
	.weak		__nv_reservedSMEM_offset_0_alias
	.size		__nv_reservedSMEM_offset_0_alias, 0, 64
	.other		__nv_reservedSMEM_offset_0_alias,@"STO_CUDA_RESERVED_SHARED STV_DEFAULT"
__nv_reservedSMEM_offset_0_alias:
	.zero		0
	.zero		64


//--------------------- .nv.constant0.ker_batch3ddft4x4_cu_cu2 --------------------------
	.section	.nv.constant0.ker_batch3ddft4x4_cu_cu2,"a",@progbits
	.sectionflags	@""
	.align	4
.nv.constant0.ker_batch3ddft4x4_cu_cu2:
	.zero		912


//--------------------- .nv.constant0.ker_batch3ddft4x4_cu_cu1 --------------------------
	.section	.nv.constant0.ker_batch3ddft4x4_cu_cu1,"a",@progbits
	.sectionflags	@""
	.align	4
.nv.constant0.ker_batch3ddft4x4_cu_cu1:
	.zero		912


//--------------------- .nv.constant0.ker_batch3ddft4x4_cu_cu0 --------------------------
	.section	.nv.constant0.ker_batch3ddft4x4_cu_cu0,"a",@progbits
	.sectionflags	@""
	.align	4
.nv.constant0.ker_batch3ddft4x4_cu_cu0:
	.zero		912


//--------------------- SYMBOLS --------------------------

	.type		.nv.reservedSmem.offset0,@object
	.size		.nv.reservedSmem.offset0,0x4
